//
// Generated by NVIDIA NVVM Compiler
//
// Compiler Build ID: CL-36424714
// Cuda compilation tools, release 13.0, V13.0.88
// Based on NVVM 20.0.0
//

.version 9.0
.target sm_100
.address_size 64

	// .globl	_Z11print_hellov
.extern .func  (.param .b32 func_retval0) vprintf
(
	.param .b64 vprintf_param_0,
	.param .b64 vprintf_param_1
)
;
.global .align 1 .b8 $str[32] = {72, 101, 108, 108, 111, 32, 102, 114, 111, 109, 32, 98, 108, 111, 99, 107, 32, 37, 100, 44, 32, 116, 104, 114, 101, 97, 100, 32, 37, 100, 10};

.visible .entry _Z11print_hellov()
{
	.local .align 8 .b8 	__local_depot0[8];
	.reg .b64 	%SP;
	.reg .b64 	%SPL;
	.reg .b32 	%r<5>;
	.reg .b64 	%rd<5>;

	mov.u64 	%SPL, __local_depot0;
	cvta.local.u64 	%SP, %SPL;
	add.u64 	%rd1, %SP, 0;
	add.u64 	%rd2, %SPL, 0;
	mov.u32 	%r1, %ctaid.x;
	mov.u32 	%r2, %tid.x;
	st.local.v2.u32 	[%rd2], {%r1, %r2};
	mov.u64 	%rd3, $str;
	cvta.global.u64 	%rd4, %rd3;
	{ // callseq 0, 0
	.param .b64 param0;
	st.param.b64 	[param0], %rd4;
	.param .b64 param1;
	st.param.b64 	[param1], %rd1;
	.param .b32 retval0;
	call.uni (retval0), 
	vprintf, 
	(
	param0, 
	param1
	);
	ld.param.b32 	%r3, [retval0];
	} // callseq 0
	ret;

}


// ===== COMPILED SASS (sm_100) =====

	.target	sm_100

	.elftype	@"ET_EXEC"


//--------------------- .note.nv.tkinfo           --------------------------
	.section	.note.nv.tkinfo,"",@"SHT_NOTE"
	.sectionflags	@"SHF_NOTE_NV_TKINFO"
	.tkinfo
        /*0018*/ 	.word	0x00000002
        /*0030*/ 	.string	""
        /*0030*/ 	.string	"ptxas"
        /*0030*/ 	.string	"Cuda compilation tools, release 13.0, V13.0.88"
        /*0030*/ 	.string	"Build cuda_13.0.r13.0/compiler.36424714_0"
        /*0030*/ 	.string	"-arch sm_100 -m 64 "



//--------------------- .note.nv.cuinfo           --------------------------
	.section	.note.nv.cuinfo,"",@"SHT_NOTE"
	.sectionflags	@"SHF_NOTE_NV_CUINFO"
        /*0018*/ 	.short	0x0002
        /*001a*/ 	.short	0x0064
        /*001c*/ 	.short	0x0082
	.zero		2


//--------------------- .nv.info                  --------------------------
	.section	.nv.info,"",@"SHT_CUDA_INFO"
	.align	4


	//----- nvinfo : EIATTR_REGCOUNT
	.align		4
        /*0000*/ 	.byte	0x04, 0x2f
        /*0002*/ 	.short	(.L_2 - .L_1)
	.align		4
.L_1:
        /*0004*/ 	.word	index@(_Z11print_hellov)
        /*0008*/ 	.word	0x00000018


	//----- nvinfo : EIATTR_FRAME_SIZE
	.align		4
.L_2:
        /*000c*/ 	.byte	0x04, 0x11
        /*000e*/ 	.short	(.L_4 - .L_3)
	.align		4
.L_3:
        /*0010*/ 	.word	index@(_Z11print_hellov)
        /*0014*/ 	.word	0x00000008


	//----- nvinfo : EIATTR_MIN_STACK_SIZE
	.align		4
.L_4:
        /*0018*/ 	.byte	0x04, 0x12
        /*001a*/ 	.short	(.L_6 - .L_5)
	.align		4
.L_5:
        /*001c*/ 	.word	index@(_Z11print_hellov)
        /*0020*/ 	.word	0x00000008
.L_6:


//--------------------- .nv.compat                --------------------------
	.section	.nv.compat,"",@"SHT_CUDA_COMPAT_INFO"
	.align	4
        /*0000*/ 	.byte	0x02, 0x09, 0x00, 0x00, 0x02, 0x02, 0x01, 0x00, 0x02, 0x05, 0x05, 0x00, 0x03, 0x07, 0x01, 0x01
        /*0010*/ 	.byte	0x02, 0x03, 0x00, 0x00, 0x02, 0x06, 0x01, 0x00, 0x04, 0x0b, 0x08, 0x00, 0x09, 0x00, 0x00, 0x00
        /*0020*/ 	.byte	0x00, 0x00, 0x00, 0x00


//--------------------- .nv.info._Z11print_hellov --------------------------
	.section	.nv.info._Z11print_hellov,"",@"SHT_CUDA_INFO"
	.sectionflags	@""
	.align	4


	//----- nvinfo : EIATTR_CUDA_API_VERSION
	.align		4
        /*0000*/ 	.byte	0x04, 0x37
        /*0002*/ 	.short	(.L_8 - .L_7)
.L_7:
        /*0004*/ 	.word	0x00000082


	//----- nvinfo : EIATTR_SPARSE_MMA_MASK
	.align		4
.L_8:
        /*0008*/ 	.byte	0x03, 0x50
        /*000a*/ 	.short	0x0000


	//----- nvinfo : EIATTR_MAXREG_COUNT
	.align		4
        /*000c*/ 	.byte	0x03, 0x1b
        /*000e*/ 	.short	0x00ff


	//----- nvinfo : EIATTR_EXTERNS
	.align		4
        /*0010*/ 	.byte	0x04, 0x0f
        /*0012*/ 	.short	(.L_10 - .L_9)


	//   ....[0]....
	.align		4
.L_9:
        /*0014*/ 	.word	index@(vprintf)


	//----- nvinfo : EIATTR_MERCURY_ISA_VERSION
	.align		4
.L_10:
        /*0018*/ 	.byte	0x03, 0x5f
        /*001a*/ 	.short	0x0101


	//----- nvinfo : EIATTR_VRC_CTA_INIT_COUNT
	.align		4
        /*001c*/ 	.byte	0x02, 0x4a
	.zero		1
	.zero		1


	//----- nvinfo : EIATTR_SYSCALL_OFFSETS
	.align		4
        /*0020*/ 	.byte	0x04, 0x46
        /*0022*/ 	.short	(.L_12 - .L_11)


	//   ....[0]....
.L_11:
        /*0024*/ 	.word	0x000000f0


	//----- nvinfo : EIATTR_EXIT_INSTR_OFFSETS
	.align		4
.L_12:
        /*0028*/ 	.byte	0x04, 0x1c
        /*002a*/ 	.short	(.L_14 - .L_13)


	//   ....[0]....
.L_13:
        /*002c*/ 	.word	0x00000100


	//----- nvinfo : EIATTR_SW_WAR
	.align		4
.L_14:
        /*0030*/ 	.byte	0x04, 0x36
        /*0032*/ 	.short	(.L_16 - .L_15)
.L_15:
        /*0034*/ 	.word	0x00000008
.L_16:


//--------------------- .nv.callgraph             --------------------------
	.section	.nv.callgraph,"",@"SHT_CUDA_CALLGRAPH"
	.align	4
	.sectionentsize	8
	.align		4
        /*0000*/ 	.word	0x00000000
	.align		4
        /*0004*/ 	.word	0xffffffff
	.align		4
        /*0008*/ 	.word	index@(_Z11print_hellov)
	.align		4
        /*000c*/ 	.word	index@(vprintf)
	.align		4
        /*0010*/ 	.word	0x00000000
	.align		4
        /*0014*/ 	.word	0xfffffffe
	.align		4
        /*0018*/ 	.word	0x00000000
	.align		4
        /*001c*/ 	.word	0xfffffffd
	.align		4
        /*0020*/ 	.word	0x00000000
	.align		4
        /*0024*/ 	.word	0xfffffffc


//--------------------- .nv.constant4             --------------------------
	.section	.nv.constant4,"a",@progbits
	.align	8
	.align		8
.nv.constant4:
        /*0000*/ 	.dword	vprintf
	.align		8
        /*0008*/ 	.dword	$str


//--------------------- .text._Z11print_hellov    --------------------------
	.section	.text._Z11print_hellov,"ax",@progbits
	.align	128
        .global         _Z11print_hellov
        .type           _Z11print_hellov,@function
        .size           _Z11print_hellov,(.L_x_2 - _Z11print_hellov)
        .other          _Z11print_hellov,@"STO_CUDA_ENTRY STV_DEFAULT"
_Z11print_hellov:
.text._Z11print_hellov:
[----:B------:R-:W0:Y:S01]  /*0000*/  LDC R1, c[0x0][0x37c] ;  /* 0x0000df00ff017b82 */ /* 0x000e220000000800 */
[----:B------:R-:W1:Y:S01]  /*0010*/  S2R R8, SR_CTAID.X ;  /* 0x0000000000087919 */ /* 0x000e620000002500 */
[----:B0-----:R-:W-:Y:S01]  /*0020*/  VIADD R1, R1, 0xfffffff8 ;  /* 0xfffffff801017836 */ /* 0x001fe20000000000 */
[----:B------:R-:W-:Y:S01]  /*0030*/  MOV R0, 0x0 ;  /* 0x0000000000007802 */ /* 0x000fe20000000f00 */
[----:B------:R-:W0:Y:S01]  /*0040*/  LDCU UR4, c[0x0][0x2f8] ;  /* 0x00005f00ff0477ac */ /* 0x000e220008000800 */
[----:B------:R-:W1:Y:S03]  /*0050*/  S2R R9, SR_TID.X ;  /* 0x0000000000097919 */ /* 0x000e660000002100 */
[----:B------:R2:W3:Y:S01]  /*0060*/  LDC.64 R2, c[0x4][R0] ;  /* 0x0100000000027b82 */ /* 0x0004e20000000a00 */
[----:B------:R-:W4:Y:S01]  /*0070*/  LDCU.64 UR6, c[0x4][0x8] ;  /* 0x01000100ff0677ac */ /* 0x000f220008000a00 */
[----:B------:R-:W5:Y:S01]  /*0080*/  LDCU UR5, c[0x0][0x2fc] ;  /* 0x00005f80ff0577ac */ /* 0x000f620008000800 */
[----:B0-----:R-:W-:Y:S01]  /*0090*/  IADD3 R6, P0, PT, R1, UR4, RZ ;  /* 0x0000000401067c10 */ /* 0x001fe2000ff1e0ff */
[----:B----4-:R-:W-:Y:S01]  /*00a0*/  IMAD.U32 R4, RZ, RZ, UR6 ;  /* 0x00000006ff047e24 */ /* 0x010fe2000f8e00ff */
[----:B------:R-:W-:-:S03]  /*00b0*/  MOV R5, UR7 ;  /* 0x0000000700057c02 */ /* 0x000fc60008000f00 */
[----:B-----5:R-:W-:Y:S01]  /*00c0*/  IMAD.X R7, RZ, RZ, UR5, P0 ;  /* 0x00000005ff077e24 */ /* 0x020fe200080e06ff */
[----:B-1----:R2:W-:Y:S07]  /*00d0*/  STL.64 [R1], R8 ;  /* 0x0000000801007387 */ /* 0x0025ee0000100a00 */
[----:B------:R-:W-:-:S07]  /*00e0*/  LEPC R20, `(.L_x_0) ;  /* 0x000000001014794e */ /* 0x000fce0000000000 */
[----:B--23--:R-:W-:Y:S05]  /*00f0*/  CALL.ABS.NOINC R2 ;  /* 0x0000000002007343 */ /* 0x00cfea0003c00000 */
.L_x_0:
[----:B------:R-:W-:Y:S05]  /*0100*/  EXIT ;  /* 0x000000000000794d */ /* 0x000fea0003800000 */
.L_x_1:
[----:B------:R-:W-:-:S00]  /*0110*/  BRA `(.L_x_1) ;  /* 0xfffffffc00fc7947 */ /* 0x000fc0000383ffff */
[----:B------:R-:W-:-:S00]  /*0120*/  NOP ;  /* 0x0000000000007918 */ /* 0x000fc00000000000 */
        /* <DEDUP_REMOVED lines=13> */
.L_x_2:


//--------------------- .nv.global.init           --------------------------
	.section	.nv.global.init,"aw",@progbits
.nv.global.init:
	.type		$str,@object
	.size		$str,(.L_0 - $str)
$str:
        /*0000*/ 	.byte	0x48, 0x65, 0x6c, 0x6c, 0x6f, 0x20, 0x66, 0x72, 0x6f, 0x6d, 0x20, 0x62, 0x6c, 0x6f, 0x63, 0x6b
        /*0010*/ 	.byte	0x20, 0x25, 0x64, 0x2c, 0x20, 0x74, 0x68, 0x72, 0x65, 0x61, 0x64, 0x20, 0x25, 0x64, 0x0a, 0x00
.L_0:


//--------------------- .nv.shared.reserved.0     --------------------------
	.section	.nv.shared.reserved.0,"aw",@nobits
	.weak		__nv_reservedSMEM_offset_0_alias
	.size		__nv_reservedSMEM_offset_0_alias, 0, 64
	.other		__nv_reservedSMEM_offset_0_alias,@"STO_CUDA_RESERVED_SHARED STV_DEFAULT"
__nv_reservedSMEM_offset_0_alias:
	.zero		0
	.zero		64


//--------------------- .nv.constant0._Z11print_hellov --------------------------
	.section	.nv.constant0._Z11print_hellov,"a",@progbits
	.sectionflags	@""
	.align	4
.nv.constant0._Z11print_hellov:
	.zero		896


//--------------------- SYMBOLS --------------------------

	.type		.nv.reservedSmem.offset0,@object
	.size		.nv.reservedSmem.offset0,0x4
	.type		vprintf,@function
